	.headerflags	@"EF_CUDA_TEXMODE_UNIFIED EF_CUDA_64BIT_ADDRESS EF_CUDA_ACCELERATORS EF_CUDA_SM90 EF_CUDA_VIRTUAL_SM(EF_CUDA_SM90)"
	.elftype	@"ET_EXEC"


//--------------------- .nv.info                  --------------------------
	.section	.nv.info,"",@"SHT_CUDA_INFO"
	.align	4


	//----- nvinfo : EIATTR_REGCOUNT
	.align		4
        /*0000*/ 	.byte	0x04, 0x2f
        /*0002*/ 	.short	(.L_1 - .L_0)
	.align		4
.L_0:
        /*0004*/ 	.word	index@(triton_poi_fused_convolution_4)
        /*0008*/ 	.word	0x0000000c


	//----- nvinfo : EIATTR_MIN_STACK_SIZE
	.align		4
.L_1:
        /*000c*/ 	.byte	0x04, 0x12
        /*000e*/ 	.short	(.L_3 - .L_2)
	.align		4
.L_2:
        /*0010*/ 	.word	index@(triton_poi_fused_convolution_4)
        /*0014*/ 	.word	0x00000000


	//----- nvinfo : EIATTR_FRAME_SIZE
	.align		4
.L_3:
        /*0018*/ 	.byte	0x04, 0x11
        /*001a*/ 	.short	(.L_5 - .L_4)
	.align		4
.L_4:
        /*001c*/ 	.word	index@(triton_poi_fused_convolution_4)
        /*0020*/ 	.word	0x00000000


	//----- nvinfo : EIATTR_MIN_STACK_SIZE
	.align		4
.L_5:
        /*0024*/ 	.byte	0x04, 0x12
        /*0026*/ 	.short	(.L_7 - .L_6)
	.align		4
.L_6:
        /*0028*/ 	.word	index@(triton_poi_fused_convolution_4)
        /*002c*/ 	.word	0x00000000
.L_7:


//--------------------- .nv.info.triton_poi_fused_convolution_4 --------------------------
	.section	.nv.info.triton_poi_fused_convolution_4,"",@"SHT_CUDA_INFO"
	.sectionflags	@""
	.align	4


	//----- nvinfo : EIATTR_CUDA_API_VERSION
	.align		4
        /*0000*/ 	.byte	0x04, 0x37
        /*0002*/ 	.short	(.L_9 - .L_8)
.L_8:
        /*0004*/ 	.word	0x0000007c


	//----- nvinfo : EIATTR_KPARAM_INFO
	.align		4
.L_9:
        /*0008*/ 	.byte	0x04, 0x17
        /*000a*/ 	.short	(.L_11 - .L_10)
.L_10:
        /*000c*/ 	.word	0x00000000
        /*0010*/ 	.short	0x0002
        /*0012*/ 	.short	0x0010
        /*0014*/ 	.byte	0x00, 0xf0, 0x11, 0x00


	//----- nvinfo : EIATTR_KPARAM_INFO
	.align		4
.L_11:
        /*0018*/ 	.byte	0x04, 0x17
        /*001a*/ 	.short	(.L_13 - .L_12)
.L_12:
        /*001c*/ 	.word	0x00000000
        /*0020*/ 	.short	0x0001
        /*0022*/ 	.short	0x0008
        /*0024*/ 	.byte	0x00, 0xf4, 0x21, 0x00


	//----- nvinfo : EIATTR_KPARAM_INFO
	.align		4
.L_13:
        /*0028*/ 	.byte	0x04, 0x17
        /*002a*/ 	.short	(.L_15 - .L_14)
.L_14:
        /*002c*/ 	.word	0x00000000
        /*0030*/ 	.short	0x0000
        /*0032*/ 	.short	0x0000
        /*0034*/ 	.byte	0x00, 0xf4, 0x21, 0x00


	//----- nvinfo : EIATTR_SPARSE_MMA_MASK
	.align		4
.L_15:
        /*0038*/ 	.byte	0x03, 0x50
        /*003a*/ 	.short	0x0000


	//----- nvinfo : EIATTR_MAXREG_COUNT
	.align		4
        /*003c*/ 	.byte	0x03, 0x1b
        /*003e*/ 	.short	0x00ff


	//----- nvinfo : EIATTR_EXIT_INSTR_OFFSETS
	.align		4
        /*0040*/ 	.byte	0x04, 0x1c
        /*0042*/ 	.short	(.L_17 - .L_16)


	//   ....[0]....
.L_16:
        /*0044*/ 	.word	0x00000180


	//----- nvinfo : EIATTR_REQNTID
	.align		4
.L_17:
        /*0048*/ 	.byte	0x04, 0x10
        /*004a*/ 	.short	(.L_19 - .L_18)
.L_18:
        /*004c*/ 	.word	0x00000100
        /*0050*/ 	.word	0x00000001
        /*0054*/ 	.word	0x00000001


	//----- nvinfo : EIATTR_CBANK_PARAM_SIZE
	.align		4
.L_19:
        /*0058*/ 	.byte	0x03, 0x19
        /*005a*/ 	.short	0x0014


	//----- nvinfo : EIATTR_PARAM_CBANK
	.align		4
        /*005c*/ 	.byte	0x04, 0x0a
        /*005e*/ 	.short	(.L_21 - .L_20)
	.align		4
.L_20:
        /*0060*/ 	.word	index@(.nv.constant0.triton_poi_fused_convolution_4)
        /*0064*/ 	.short	0x0210
        /*0066*/ 	.short	0x0014


	//----- nvinfo : EIATTR_SW_WAR
	.align		4
.L_21:
        /*0068*/ 	.byte	0x04, 0x36
        /*006a*/ 	.short	(.L_23 - .L_22)
.L_22:
        /*006c*/ 	.word	0x00000008
.L_23:


//--------------------- .nv.callgraph             --------------------------
	.section	.nv.callgraph,"",@"SHT_CUDA_CALLGRAPH"
	.align	4
	.sectionentsize	8
	.align		4
        /*0000*/ 	.word	0x00000000
	.align		4
        /*0004*/ 	.word	0xffffffff
	.align		4
        /*0008*/ 	.word	0x00000000
	.align		4
        /*000c*/ 	.word	0xfffffffe
	.align		4
        /*0010*/ 	.word	0x00000000
	.align		4
        /*0014*/ 	.word	0xfffffffd
	.align		4
        /*0018*/ 	.word	0x00000000
	.align		4
        /*001c*/ 	.word	0xfffffffc


//--------------------- .text.triton_poi_fused_convolution_4 --------------------------
	.section	.text.triton_poi_fused_convolution_4,"ax",@progbits
	.align	128
        .global         triton_poi_fused_convolution_4
        .type           triton_poi_fused_convolution_4,@function
        .size           triton_poi_fused_convolution_4,(.L_x_1 - triton_poi_fused_convolution_4)
        .other          triton_poi_fused_convolution_4,@"STO_CUDA_ENTRY STV_DEFAULT"
triton_poi_fused_convolution_4:
.text.triton_poi_fused_convolution_4:
[----:B------:R-:W-:Y:S01]  /*0000*/  LDC R1, c[0x0][0x28] ;  /* 0x00000a00ff017b82 */ /* 0x000fe20000000800 */
[----:B------:R-:W1:Y:S07]  /*0010*/  S2R R0, SR_TID.X ;  /* 0x0000000000007919 */ /* 0x000e6e0000002100 */
[----:B------:R-:W2:Y:S01]  /*0020*/  LDC.64 R4, c[0x0][0x218] ;  /* 0x00008600ff047b82 */ /* 0x000ea20000000a00 */
[----:B------:R-:W-:Y:S01]  /*0030*/  ULDC.64 UR4, c[0x0][0x208] ;  /* 0x0000820000047ab9 */ /* 0x000fe20000000a00 */
[----:B------:R-:W3:Y:S01]  /*0040*/  S2R R7, SR_CTAID.X ;  /* 0x0000000000077919 */ /* 0x000ee20000002500 */
[----:B-1----:R-:W-:Y:S01]  /*0050*/  IMAD.SHL.U32 R0, R0, 0x2, RZ ;  /* 0x0000000200007824 */ /* 0x002fe200078e00ff */
[----:B---3--:R-:W-:-:S04]  /*0060*/  SHF.R.S32.HI R2, RZ, 0x16, R7 ;  /* 0x00000016ff027819 */ /* 0x008fc80000011407 */
[----:B------:R-:W-:Y:S02]  /*0070*/  LOP3.LUT R0, R0, 0x1fe, RZ, 0xc0, !PT ;  /* 0x000001fe00007812 */ /* 0x000fe400078ec0ff */
[----:B------:R-:W-:Y:S02]  /*0080*/  SGXT R2, R2, 0x1 ;  /* 0x000000010202781a */ /* 0x000fe40000000200 */
[----:B------:R-:W-:-:S04]  /*0090*/  LEA R7, R7, R0, 0x9 ;  /* 0x0000000007077211 */ /* 0x000fc800078e48ff */
[----:B------:R-:W-:Y:S02]  /*00a0*/  LEA.HI R0, R2, R7, RZ, 0x8 ;  /* 0x0000000702007211 */ /* 0x000fe400078f40ff */
[----:B------:R-:W1:Y:S02]  /*00b0*/  LDC.64 R2, c[0x0][0x210] ;  /* 0x00008400ff027b82 */ /* 0x000e640000000a00 */
[----:B------:R-:W-:-:S05]  /*00c0*/  SHF.R.S32.HI R0, RZ, 0x8, R0 ;  /* 0x00000008ff007819 */ /* 0x000fca0000011400 */
[----:B------:R-:W-:-:S05]  /*00d0*/  IMAD.HI R6, R0, 0x2aaaaaab, RZ ;  /* 0x2aaaaaab00067827 */ /* 0x000fca00078e02ff */
[----:B------:R-:W-:-:S04]  /*00e0*/  SHF.R.U32.HI R9, RZ, 0x1f, R6 ;  /* 0x0000001fff097819 */ /* 0x000fc80000011606 */
[----:B------:R-:W-:-:S05]  /*00f0*/  LEA.HI R9, R6, R9, RZ, 0x1a ;  /* 0x0000000906097211 */ /* 0x000fca00078fd0ff */
[----:B------:R-:W-:Y:S02]  /*0100*/  IMAD R9, R9, -0x180, R0 ;  /* 0xfffffe8009097824 */ /* 0x000fe400078e0200 */
[----:B-1----:R-:W-:-:S04]  /*0110*/  IMAD.WIDE R2, R7, 0x4, R2 ;  /* 0x0000000407027825 */ /* 0x002fc800078e0202 */
[----:B--2---:R-:W-:Y:S01]  /*0120*/  IMAD.WIDE R4, R9, 0x4, R4 ;  /* 0x0000000409047825 */ /* 0x004fe200078e0204 */
[----:B------:R-:W2:Y:S05]  /*0130*/  LDG.E.64 R6, desc[UR4][R2.64] ;  /* 0x0000000402067981 */ /* 0x000eaa000c1e1b00 */
[----:B------:R-:W2:Y:S02]  /*0140*/  LDG.E.EL R4, desc[UR4][R4.64] ;  /* 0x0000000404047981 */ /* 0x000ea4000c2e1900 */
[--C-:B--2---:R-:W-:Y:S01]  /*0150*/  FADD R6, R6, R4.reuse ;  /* 0x0000000406067221 */ /* 0x104fe20000000000 */
[----:B------:R-:W-:-:S05]  /*0160*/  FADD R7, R7, R4 ;  /* 0x0000000407077221 */ /* 0x000fca0000000000 */
[----:B------:R-:W-:Y:S01]  /*0170*/  STG.E.64 desc[UR4][R2.64], R6 ;  /* 0x0000000602007986 */ /* 0x000fe2000c101b04 */
[----:B------:R-:W-:Y:S05]  /*0180*/  EXIT ;  /* 0x000000000000794d */ /* 0x000fea0003800000 */
.L_x_0:
[----:B------:R-:W-:-:S00]  /*0190*/  BRA `(.L_x_0) ;  /* 0xfffffffc00fc7947 */ /* 0x000fc0000383ffff */
[----:B------:R-:W-:-:S00]  /*01a0*/  NOP ;  /* 0x0000000000007918 */ /* 0x000fc00000000000 */
        /* <DEDUP_REMOVED lines=13> */
.L_x_1:


//--------------------- .nv.constant0.triton_poi_fused_convolution_4 --------------------------
	.section	.nv.constant0.triton_poi_fused_convolution_4,"a",@progbits
	.sectionflags	@""
	.align	4
.nv.constant0.triton_poi_fused_convolution_4:
	.zero		548
